//
// Generated by NVIDIA NVVM Compiler
//
// Compiler Build ID: CL-36424714
// Cuda compilation tools, release 13.0, V13.0.88
// Based on NVVM 20.0.0
//

.version 9.0
.target sm_100
.address_size 64

	// .globl	_Z10calc_scoreiiiPiS_

.visible .entry _Z10calc_scoreiiiPiS_(
	.param .u32 _Z10calc_scoreiiiPiS__param_0,
	.param .u32 _Z10calc_scoreiiiPiS__param_1,
	.param .u32 _Z10calc_scoreiiiPiS__param_2,
	.param .u64 .ptr .align 1 _Z10calc_scoreiiiPiS__param_3,
	.param .u64 .ptr .align 1 _Z10calc_scoreiiiPiS__param_4
)
{
	.reg .pred 	%p<4>;
	.reg .b32 	%r<23>;
	.reg .b32 	%f<9>;
	.reg .b64 	%rd<5>;

	ld.param.u32 	%r6, [_Z10calc_scoreiiiPiS__param_0];
	ld.param.u32 	%r7, [_Z10calc_scoreiiiPiS__param_1];
	ld.param.u32 	%r9, [_Z10calc_scoreiiiPiS__param_2];
	ld.param.u64 	%rd1, [_Z10calc_scoreiiiPiS__param_4];
	mov.u32 	%r1, %ctaid.y;
	mov.u32 	%r10, %ctaid.z;
	shl.b32 	%r11, %r10, 5;
	mov.u32 	%r12, %tid.x;
	add.s32 	%r13, %r11, %r12;
	mov.u32 	%r15, %nctaid.z;
	mad.lo.s32 	%r16, %r1, %r15, %r10;
	shl.b32 	%r17, %r16, 5;
	add.s32 	%r2, %r17, %r12;
	add.s32 	%r18, %r6, %r1;
	add.s32 	%r19, %r18, %r7;
	add.s32 	%r3, %r19, %r13;
	setp.lt.s32 	%p1, %r9, %r3;
	neg.s32 	%r21, %r13;
	setp.eq.s32 	%p2, %r19, %r21;
	or.pred  	%p3, %p1, %p2;
	mov.b32 	%r22, -1;
	@%p3 bra 	$L__BB0_2;
	cvt.rn.f32.s32 	%f1, %r6;
	cvt.rn.f32.s32 	%f2, %r7;
	fma.rn.f32 	%f3, %f1, 0f3F8147AE, %f2;
	cvt.rn.f32.u32 	%f4, %r1;
	fma.rn.f32 	%f5, %f4, 0f3F000000, %f3;
	mul.f32 	%f6, %f5, 0f49742400;
	cvt.rn.f32.s32 	%f7, %r3;
	div.rn.f32 	%f8, %f6, %f7;
	cvt.rzi.s32.f32 	%r22, %f8;
$L__BB0_2:
	cvta.to.global.u64 	%rd2, %rd1;
	mul.wide.s32 	%rd3, %r2, 4;
	add.s64 	%rd4, %rd2, %rd3;
	st.global.u32 	[%rd4], %r22;
	ret;

}


// ===== COMPILED SASS (sm_100) =====

	.target	sm_100

	.elftype	@"ET_EXEC"


//--------------------- .note.nv.tkinfo           --------------------------
	.section	.note.nv.tkinfo,"",@"SHT_NOTE"
	.sectionflags	@"SHF_NOTE_NV_TKINFO"
	.tkinfo
        /*0018*/ 	.word	0x00000002
        /*0030*/ 	.string	""
        /*0030*/ 	.string	"ptxas"
        /*0030*/ 	.string	"Cuda compilation tools, release 13.0, V13.0.88"
        /*0030*/ 	.string	"Build cuda_13.0.r13.0/compiler.36424714_0"
        /*0030*/ 	.string	"-arch sm_100 -m 64 "



//--------------------- .note.nv.cuinfo           --------------------------
	.section	.note.nv.cuinfo,"",@"SHT_NOTE"
	.sectionflags	@"SHF_NOTE_NV_CUINFO"
        /*0018*/ 	.short	0x0002
        /*001a*/ 	.short	0x0064
        /*001c*/ 	.short	0x0082
	.zero		2


//--------------------- .nv.info                  --------------------------
	.section	.nv.info,"",@"SHT_CUDA_INFO"
	.align	4


	//----- nvinfo : EIATTR_REGCOUNT
	.align		4
        /*0000*/ 	.byte	0x04, 0x2f
        /*0002*/ 	.short	(.L_1 - .L_0)
	.align		4
.L_0:
        /*0004*/ 	.word	index@(_Z10calc_scoreiiiPiS_)
        /*0008*/ 	.word	0x00000010


	//----- nvinfo : EIATTR_FRAME_SIZE
	.align		4
.L_1:
        /*000c*/ 	.byte	0x04, 0x11
        /*000e*/ 	.short	(.L_3 - .L_2)
	.align		4
.L_2:
        /*0010*/ 	.word	index@($__internal_0_$__cuda_sm3x_div_rn_noftz_f32_slowpath)
        /*0014*/ 	.word	0x00000000


	//----- nvinfo : EIATTR_FRAME_SIZE
	.align		4
.L_3:
        /*0018*/ 	.byte	0x04, 0x11
        /*001a*/ 	.short	(.L_5 - .L_4)
	.align		4
.L_4:
        /*001c*/ 	.word	index@(_Z10calc_scoreiiiPiS_)
        /*0020*/ 	.word	0x00000000


	//----- nvinfo : EIATTR_MIN_STACK_SIZE
	.align		4
.L_5:
        /*0024*/ 	.byte	0x04, 0x12
        /*0026*/ 	.short	(.L_7 - .L_6)
	.align		4
.L_6:
        /*0028*/ 	.word	index@(_Z10calc_scoreiiiPiS_)
        /*002c*/ 	.word	0x00000000
.L_7:


//--------------------- .nv.compat                --------------------------
	.section	.nv.compat,"",@"SHT_CUDA_COMPAT_INFO"
	.align	4
        /*0000*/ 	.byte	0x02, 0x09, 0x00, 0x00, 0x02, 0x02, 0x01, 0x00, 0x02, 0x05, 0x05, 0x00, 0x03, 0x07, 0x01, 0x01
        /*0010*/ 	.byte	0x02, 0x03, 0x00, 0x00, 0x02, 0x06, 0x01, 0x00, 0x04, 0x0b, 0x08, 0x00, 0x01, 0x00, 0x00, 0x00
        /*0020*/ 	.byte	0x00, 0x00, 0x00, 0x00


//--------------------- .nv.info._Z10calc_scoreiiiPiS_ --------------------------
	.section	.nv.info._Z10calc_scoreiiiPiS_,"",@"SHT_CUDA_INFO"
	.sectionflags	@""
	.align	4


	//----- nvinfo : EIATTR_CUDA_API_VERSION
	.align		4
        /*0000*/ 	.byte	0x04, 0x37
        /*0002*/ 	.short	(.L_9 - .L_8)
.L_8:
        /*0004*/ 	.word	0x00000082


	//----- nvinfo : EIATTR_KPARAM_INFO
	.align		4
.L_9:
        /*0008*/ 	.byte	0x04, 0x17
        /*000a*/ 	.short	(.L_11 - .L_10)
.L_10:
        /*000c*/ 	.word	0x00000000
        /*0010*/ 	.short	0x0004
        /*0012*/ 	.short	0x0018
        /*0014*/ 	.byte	0x00, 0xf5, 0x21, 0x00


	//----- nvinfo : EIATTR_KPARAM_INFO
	.align		4
.L_11:
        /*0018*/ 	.byte	0x04, 0x17
        /*001a*/ 	.short	(.L_13 - .L_12)
.L_12:
        /*001c*/ 	.word	0x00000000
        /*0020*/ 	.short	0x0003
        /*0022*/ 	.short	0x0010
        /*0024*/ 	.byte	0x00, 0xf5, 0x21, 0x00


	//----- nvinfo : EIATTR_KPARAM_INFO
	.align		4
.L_13:
        /*0028*/ 	.byte	0x04, 0x17
        /*002a*/ 	.short	(.L_15 - .L_14)
.L_14:
        /*002c*/ 	.word	0x00000000
        /*0030*/ 	.short	0x0002
        /*0032*/ 	.short	0x0008
        /*0034*/ 	.byte	0x00, 0xf0, 0x11, 0x00


	//----- nvinfo : EIATTR_KPARAM_INFO
	.align		4
.L_15:
        /*0038*/ 	.byte	0x04, 0x17
        /*003a*/ 	.short	(.L_17 - .L_16)
.L_16:
        /*003c*/ 	.word	0x00000000
        /*0040*/ 	.short	0x0001
        /*0042*/ 	.short	0x0004
        /*0044*/ 	.byte	0x00, 0xf0, 0x11, 0x00


	//----- nvinfo : EIATTR_KPARAM_INFO
	.align		4
.L_17:
        /*0048*/ 	.byte	0x04, 0x17
        /*004a*/ 	.short	(.L_19 - .L_18)
.L_18:
        /*004c*/ 	.word	0x00000000
        /*0050*/ 	.short	0x0000
        /*0052*/ 	.short	0x0000
        /*0054*/ 	.byte	0x00, 0xf0, 0x11, 0x00


	//----- nvinfo : EIATTR_SPARSE_MMA_MASK
	.align		4
.L_19:
        /*0058*/ 	.byte	0x03, 0x50
        /*005a*/ 	.short	0x0000


	//----- nvinfo : EIATTR_MAXREG_COUNT
	.align		4
        /*005c*/ 	.byte	0x03, 0x1b
        /*005e*/ 	.short	0x00ff


	//----- nvinfo : EIATTR_MERCURY_ISA_VERSION
	.align		4
        /*0060*/ 	.byte	0x03, 0x5f
        /*0062*/ 	.short	0x0101


	//----- nvinfo : EIATTR_VRC_CTA_INIT_COUNT
	.align		4
        /*0064*/ 	.byte	0x02, 0x4a
	.zero		1
	.zero		1


	//----- nvinfo : EIATTR_EXIT_INSTR_OFFSETS
	.align		4
        /*0068*/ 	.byte	0x04, 0x1c
        /*006a*/ 	.short	(.L_21 - .L_20)


	//   ....[0]....
.L_20:
        /*006c*/ 	.word	0x000002c0


	//----- nvinfo : EIATTR_CRS_STACK_SIZE
	.align		4
.L_21:
        /*0070*/ 	.byte	0x04, 0x1e
        /*0072*/ 	.short	(.L_23 - .L_22)
.L_22:
        /*0074*/ 	.word	0x00000000


	//----- nvinfo : EIATTR_CBANK_PARAM_SIZE
	.align		4
.L_23:
        /*0078*/ 	.byte	0x03, 0x19
        /*007a*/ 	.short	0x0020


	//----- nvinfo : EIATTR_PARAM_CBANK
	.align		4
        /*007c*/ 	.byte	0x04, 0x0a
        /*007e*/ 	.short	(.L_25 - .L_24)
	.align		4
.L_24:
        /*0080*/ 	.word	index@(.nv.constant0._Z10calc_scoreiiiPiS_)
        /*0084*/ 	.short	0x0380
        /*0086*/ 	.short	0x0020


	//----- nvinfo : EIATTR_SW_WAR
	.align		4
.L_25:
        /*0088*/ 	.byte	0x04, 0x36
        /*008a*/ 	.short	(.L_27 - .L_26)
.L_26:
        /*008c*/ 	.word	0x00000008
.L_27:


//--------------------- .nv.callgraph             --------------------------
	.section	.nv.callgraph,"",@"SHT_CUDA_CALLGRAPH"
	.align	4
	.sectionentsize	8
	.align		4
        /*0000*/ 	.word	0x00000000
	.align		4
        /*0004*/ 	.word	0xffffffff
	.align		4
        /*0008*/ 	.word	0x00000000
	.align		4
        /*000c*/ 	.word	0xfffffffe
	.align		4
        /*0010*/ 	.word	0x00000000
	.align		4
        /*0014*/ 	.word	0xfffffffd
	.align		4
        /*0018*/ 	.word	0x00000000
	.align		4
        /*001c*/ 	.word	0xfffffffc


//--------------------- .text._Z10calc_scoreiiiPiS_ --------------------------
	.section	.text._Z10calc_scoreiiiPiS_,"ax",@progbits
	.align	128
        .global         _Z10calc_scoreiiiPiS_
        .type           _Z10calc_scoreiiiPiS_,@function
        .size           _Z10calc_scoreiiiPiS_,(.L_x_16 - _Z10calc_scoreiiiPiS_)
        .other          _Z10calc_scoreiiiPiS_,@"STO_CUDA_ENTRY STV_DEFAULT"
_Z10calc_scoreiiiPiS_:
.text._Z10calc_scoreiiiPiS_:
[----:B------:R-:W-:Y:S01]  /*0000*/  LDC R1, c[0x0][0x37c] ;  /* 0x0000df00ff017b82 */ /* 0x000fe20000000800 */
[----:B------:R-:W0:Y:S07]  /*0010*/  S2R R2, SR_CTAID.Z ;  /* 0x0000000000027919 */ /* 0x000e2e0000002700 */
[----:B------:R-:W1:Y:S01]  /*0020*/  S2UR UR5, SR_CTAID.Y ;  /* 0x00000000000579c3 */ /* 0x000e620000002600 */
[----:B------:R-:W1:Y:S01]  /*0030*/  LDCU.64 UR8, c[0x0][0x380] ;  /* 0x00007000ff0877ac */ /* 0x000e620008000a00 */
[----:B------:R-:W-:Y:S01]  /*0040*/  BSSY.RECONVERGENT B0, `(.L_x_0) ;  /* 0x0000024000007945 */ /* 0x000fe20003800200 */
[----:B------:R-:W0:Y:S01]  /*0050*/  S2R R3, SR_TID.X ;  /* 0x0000000000037919 */ /* 0x000e220000002100 */
[----:B------:R-:W-:Y:S01]  /*0060*/  IMAD.MOV.U32 R7, RZ, RZ, -0x1 ;  /* 0xffffffffff077424 */ /* 0x000fe200078e00ff */
[----:B------:R-:W2:Y:S03]  /*0070*/  LDCU UR10, c[0x0][0x388] ;  /* 0x00007100ff0a77ac */ /* 0x000ea60008000800 */
[----:B------:R-:W3:Y:S01]  /*0080*/  LDC R5, c[0x0][0x378] ;  /* 0x0000de00ff057b82 */ /* 0x000ee20000000800 */
[----:B------:R-:W4:Y:S01]  /*0090*/  LDCU.64 UR6, c[0x0][0x358] ;  /* 0x00006b00ff0677ac */ /* 0x000f220008000a00 */
[----:B-1----:R-:W-:Y:S01]  /*00a0*/  UIADD3 UR4, UPT, UPT, UR9, UR5, UR8 ;  /* 0x0000000509047290 */ /* 0x002fe2000fffe008 */
[----:B0-----:R-:W-:-:S02]  /*00b0*/  IMAD R0, R2, 0x20, R3 ;  /* 0x0000002002007824 */ /* 0x001fc400078e0203 */
[----:B---3--:R-:W-:Y:S02]  /*00c0*/  IMAD R2, R5, UR5, R2 ;  /* 0x0000000505027c24 */ /* 0x008fe4000f8e0202 */
[----:B------:R-:W-:Y:S02]  /*00d0*/  IMAD.MOV R4, RZ, RZ, -R0 ;  /* 0x000000ffff047224 */ /* 0x000fe400078e0a00 */
[----:B------:R-:W-:Y:S02]  /*00e0*/  VIADD R0, R0, UR4 ;  /* 0x0000000400007c36 */ /* 0x000fe40008000000 */
[----:B------:R-:W-:Y:S01]  /*00f0*/  IMAD R2, R2, 0x20, R3 ;  /* 0x0000002002027824 */ /* 0x000fe200078e0203 */
[----:B------:R-:W-:-:S04]  /*0100*/  ISETP.NE.AND P0, PT, R4, UR4, PT ;  /* 0x0000000404007c0c */ /* 0x000fc8000bf05270 */
[----:B--2---:R-:W-:-:S13]  /*0110*/  ISETP.GT.OR P0, PT, R0, UR10, !P0 ;  /* 0x0000000a00007c0c */ /* 0x004fda000c704670 */
[----:B----4-:R-:W-:Y:S05]  /*0120*/  @P0 BRA `(.L_x_1) ;  /* 0x0000000000540947 */ /* 0x010fea0003800000 */
[----:B------:R-:W-:Y:S01]  /*0130*/  I2FP.F32.S32 R7, R0 ;  /* 0x0000000000077245 */ /* 0x000fe20000201400 */
[----:B------:R-:W-:Y:S01]  /*0140*/  BSSY.RECONVERGENT B1, `(.L_x_2) ;  /* 0x0000012000017945 */ /* 0x000fe20003800200 */
[----:B------:R-:W-:Y:S02]  /*0150*/  I2FP.F32.S32 R0, UR8 ;  /* 0x0000000800007c45 */ /* 0x000fe40008201400 */
[----:B------:R-:W-:Y:S01]  /*0160*/  I2FP.F32.S32 R3, UR9 ;  /* 0x0000000900037c45 */ /* 0x000fe20008201400 */
[----:B------:R-:W0:Y:S01]  /*0170*/  MUFU.RCP R4, R7 ;  /* 0x0000000700047308 */ /* 0x000e220000001000 */
[----:B------:R-:W-:-:S03]  /*0180*/  I2FP.F32.U32 R5, UR5 ;  /* 0x0000000500057c45 */ /* 0x000fc60008201000 */
[----:B------:R-:W-:-:S04]  /*0190*/  FFMA R0, R0, 1.0099999904632568359, R3 ;  /* 0x3f8147ae00007823 */ /* 0x000fc80000000003 */
[----:B------:R-:W-:-:S04]  /*01a0*/  FFMA R0, R5, 0.5, R0 ;  /* 0x3f00000005007823 */ /* 0x000fc80000000000 */
[----:B------:R-:W-:-:S04]  /*01b0*/  FMUL R0, R0, 1000000 ;  /* 0x4974240000007820 */ /* 0x000fc80000400000 */
[----:B------:R-:W1:Y:S01]  /*01c0*/  FCHK P0, R0, R7 ;  /* 0x0000000700007302 */ /* 0x000e620000000000 */
[----:B0-----:R-:W-:-:S04]  /*01d0*/  FFMA R3, -R7, R4, 1 ;  /* 0x3f80000007037423 */ /* 0x001fc80000000104 */
[----:B------:R-:W-:-:S04]  /*01e0*/  FFMA R3, R4, R3, R4 ;  /* 0x0000000304037223 */ /* 0x000fc80000000004 */
[----:B------:R-:W-:-:S04]  /*01f0*/  FFMA R4, R0, R3, RZ ;  /* 0x0000000300047223 */ /* 0x000fc800000000ff */
[----:B------:R-:W-:-:S04]  /*0200*/  FFMA R5, -R7, R4, R0 ;  /* 0x0000000407057223 */ /* 0x000fc80000000100 */
[----:B------:R-:W-:Y:S01]  /*0210*/  FFMA R3, R3, R5, R4 ;  /* 0x0000000503037223 */ /* 0x000fe20000000004 */
[----:B-1----:R-:W-:Y:S06]  /*0220*/  @!P0 BRA `(.L_x_3) ;  /* 0x00000000000c8947 */ /* 0x002fec0003800000 */
[----:B------:R-:W-:-:S07]  /*0230*/  MOV R4, 0x250 ;  /* 0x0000025000047802 */ /* 0x000fce0000000f00 */
[----:B------:R-:W-:Y:S05]  /*0240*/  CALL.REL.NOINC `($__internal_0_$__cuda_sm3x_div_rn_noftz_f32_slowpath) ;  /* 0x0000000000207944 */ /* 0x000fea0003c00000 */
[----:B------:R-:W-:-:S07]  /*0250*/  IMAD.MOV.U32 R3, RZ, RZ, R0 ;  /* 0x000000ffff037224 */ /* 0x000fce00078e0000 */
.L_x_3:
[----:B------:R-:W-:Y:S05]  /*0260*/  BSYNC.RECONVERGENT B1 ;  /* 0x0000000000017941 */ /* 0x000fea0003800200 */
.L_x_2:
[----:B------:R0:W1:Y:S02]  /*0270*/  F2I.TRUNC.NTZ R7, R3 ;  /* 0x0000000300077305 */ /* 0x000064000020f100 */
.L_x_1:
[----:B------:R-:W-:Y:S05]  /*0280*/  BSYNC.RECONVERGENT B0 ;  /* 0x0000000000007941 */ /* 0x000fea0003800200 */
.L_x_0:
[----:B------:R-:W0:Y:S02]  /*0290*/  LDC.64 R4, c[0x0][0x398] ;  /* 0x0000e600ff047b82 */ /* 0x000e240000000a00 */
[----:B0-----:R-:W-:-:S05]  /*02a0*/  IMAD.WIDE R2, R2, 0x4, R4 ;  /* 0x0000000402027825 */ /* 0x001fca00078e0204 */
[----:B-1----:R-:W-:Y:S01]  /*02b0*/  STG.E desc[UR6][R2.64], R7 ;  /* 0x0000000702007986 */ /* 0x002fe2000c101906 */
[----:B------:R-:W-:Y:S05]  /*02c0*/  EXIT ;  /* 0x000000000000794d */ /* 0x000fea0003800000 */
        .weak           $__internal_0_$__cuda_sm3x_div_rn_noftz_f32_slowpath
        .type           $__internal_0_$__cuda_sm3x_div_rn_noftz_f32_slowpath,@function
        .size           $__internal_0_$__cuda_sm3x_div_rn_noftz_f32_slowpath,(.L_x_16 - $__internal_0_$__cuda_sm3x_div_rn_noftz_f32_slowpath)
$__internal_0_$__cuda_sm3x_div_rn_noftz_f32_slowpath:
[----:B------:R-:W-:Y:S01]  /*02d0*/  SHF.R.U32.HI R5, RZ, 0x17, R7 ;  /* 0x00000017ff057819 */ /* 0x000fe20000011607 */
[----:B------:R-:W-:Y:S01]  /*02e0*/  BSSY.RECONVERGENT B2, `(.L_x_4) ;  /* 0x0000064000027945 */ /* 0x000fe20003800200 */
[--C-:B------:R-:W-:Y:S01]  /*02f0*/  SHF.R.U32.HI R3, RZ, 0x17, R0.reuse ;  /* 0x00000017ff037819 */ /* 0x100fe20000011600 */
[----:B------:R-:W-:Y:S01]  /*0300*/  IMAD.MOV.U32 R8, RZ, RZ, R0 ;  /* 0x000000ffff087224 */ /* 0x000fe200078e0000 */
[----:B------:R-:W-:Y:S02]  /*0310*/  LOP3.LUT R6, R5, 0xff, RZ, 0xc0, !PT ;  /* 0x000000ff05067812 */ /* 0x000fe400078ec0ff */
[----:B------:R-:W-:-:S03]  /*0320*/  LOP3.LUT R5, R3, 0xff, RZ, 0xc0, !PT ;  /* 0x000000ff03057812 */ /* 0x000fc600078ec0ff */
[----:B------:R-:W-:Y:S02]  /*0330*/  VIADD R11, R6, 0xffffffff ;  /* 0xffffffff060b7836 */ /* 0x000fe40000000000 */
[----:B------:R-:W-:-:S03]  /*0340*/  VIADD R10, R5, 0xffffffff ;  /* 0xffffffff050a7836 */ /* 0x000fc60000000000 */
[----:B------:R-:W-:-:S04]  /*0350*/  ISETP.GT.U32.AND P0, PT, R11, 0xfd, PT ;  /* 0x000000fd0b00780c */ /* 0x000fc80003f04070 */
[----:B------:R-:W-:-:S13]  /*0360*/  ISETP.GT.U32.OR P0, PT, R10, 0xfd, P0 ;  /* 0x000000fd0a00780c */ /* 0x000fda0000704470 */
[----:B------:R-:W-:Y:S01]  /*0370*/  @!P0 IMAD.MOV.U32 R9, RZ, RZ, RZ ;  /* 0x000000ffff098224 */ /* 0x000fe200078e00ff */
[----:B------:R-:W-:Y:S06]  /*0380*/  @!P0 BRA `(.L_x_5) ;  /* 0x0000000000608947 */ /* 0x000fec0003800000 */
[----:B------:R-:W-:Y:S01]  /*0390*/  FSETP.GTU.FTZ.AND P0, PT, |R0|, +INF , PT ;  /* 0x7f8000000000780b */ /* 0x000fe20003f1c200 */
[----:B------:R-:W-:Y:S01]  /*03a0*/  IMAD.MOV.U32 R3, RZ, RZ, R7 ;  /* 0x000000ffff037224 */ /* 0x000fe200078e0007 */
[----:B------:R-:W-:-:S04]  /*03b0*/  FSETP.GTU.FTZ.AND P1, PT, |R7|, +INF , PT ;  /* 0x7f8000000700780b */ /* 0x000fc80003f3c200 */
[----:B------:R-:W-:-:S13]  /*03c0*/  PLOP3.LUT P0, PT, P0, P1, PT, 0xf8, 0x8f ;  /* 0x00000000008f781c */ /* 0x000fda0000703f70 */
[----:B------:R-:W-:Y:S05]  /*03d0*/  @P0 BRA `(.L_x_6) ;  /* 0x00000004004c0947 */ /* 0x000fea0003800000 */
[----:B------:R-:W-:-:S13]  /*03e0*/  LOP3.LUT P0, RZ, R7, 0x7fffffff, R8, 0xc8, !PT ;  /* 0x7fffffff07ff7812 */ /* 0x000fda000780c808 */
[----:B------:R-:W-:Y:S05]  /*03f0*/  @!P0 BRA `(.L_x_7) ;  /* 0x00000004003c8947 */ /* 0x000fea0003800000 */
[C---:B------:R-:W-:Y:S02]  /*0400*/  FSETP.NEU.FTZ.AND P2, PT, |R0|.reuse, +INF , PT ;  /* 0x7f8000000000780b */ /* 0x040fe40003f5d200 */
[----:B------:R-:W-:Y:S02]  /*0410*/  FSETP.NEU.FTZ.AND P1, PT, |R3|, +INF , PT ;  /* 0x7f8000000300780b */ /* 0x000fe40003f3d200 */
[----:B------:R-:W-:-:S11]  /*0420*/  FSETP.NEU.FTZ.AND P0, PT, |R0|, +INF , PT ;  /* 0x7f8000000000780b */ /* 0x000fd60003f1d200 */
[----:B------:R-:W-:Y:S05]  /*0430*/  @!P1 BRA !P2, `(.L_x_7) ;  /* 0x00000004002c9947 */ /* 0x000fea0005000000 */
[----:B------:R-:W-:-:S04]  /*0440*/  LOP3.LUT P2, RZ, R8, 0x7fffffff, RZ, 0xc0, !PT ;  /* 0x7fffffff08ff7812 */ /* 0x000fc8000784c0ff */
[----:B------:R-:W-:-:S13]  /*0450*/  PLOP3.LUT P1, PT, P1, P2, PT, 0x2f, 0xf2 ;  /* 0x0000000000f2781c */ /* 0x000fda0000f24577 */
[----:B------:R-:W-:Y:S05]  /*0460*/  @P1 BRA `(.L_x_8) ;  /* 0x0000000400181947 */ /* 0x000fea0003800000 */
[----:B------:R-:W-:-:S04]  /*0470*/  LOP3.LUT P1, RZ, R7, 0x7fffffff, RZ, 0xc0, !PT ;  /* 0x7fffffff07ff7812 */ /* 0x000fc8000782c0ff */
[----:B------:R-:W-:-:S13]  /*0480*/  PLOP3.LUT P0, PT, P0, P1, PT, 0x2f, 0xf2 ;  /* 0x0000000000f2781c */ /* 0x000fda0000702577 */
[----:B------:R-:W-:Y:S05]  /*0490*/  @P0 BRA `(.L_x_9) ;  /* 0x0000000400000947 */ /* 0x000fea0003800000 */
[----:B------:R-:W-:Y:S02]  /*04a0*/  ISETP.GE.AND P0, PT, R10, RZ, PT ;  /* 0x000000ff0a00720c */ /* 0x000fe40003f06270 */
[----:B------:R-:W-:-:S11]  /*04b0*/  ISETP.GE.AND P1, PT, R11, RZ, PT ;  /* 0x000000ff0b00720c */ /* 0x000fd60003f26270 */
[----:B------:R-:W-:Y:S02]  /*04c0*/  @P0 IMAD.MOV.U32 R9, RZ, RZ, RZ ;  /* 0x000000ffff090224 */ /* 0x000fe400078e00ff */
[----:B------:R-:W-:Y:S01]  /*04d0*/  @!P0 FFMA R8, R0, 1.84467440737095516160e+19, RZ ;  /* 0x5f80000000088823 */ /* 0x000fe200000000ff */
[----:B------:R-:W-:Y:S02]  /*04e0*/  @!P0 IMAD.MOV.U32 R9, RZ, RZ, -0x40 ;  /* 0xffffffc0ff098424 */ /* 0x000fe400078e00ff */
[----:B------:R-:W-:Y:S02]  /*04f0*/  @!P1 FFMA R7, R3, 1.84467440737095516160e+19, RZ ;  /* 0x5f80000003079823 */ /* 0x000fe400000000ff */
[----:B------:R-:W-:-:S07]  /*0500*/  @!P1 VIADD R9, R9, 0x40 ;  /* 0x0000004009099836 */ /* 0x000fce0000000000 */
.L_x_5:
[----:B------:R-:W-:Y:S01]  /*0510*/  LEA R0, R6, 0xc0800000, 0x17 ;  /* 0xc080000006007811 */ /* 0x000fe200078eb8ff */
[----:B------:R-:W-:Y:S01]  /*0520*/  VIADD R5, R5, 0xffffff81 ;  /* 0xffffff8105057836 */ /* 0x000fe20000000000 */
[----:B------:R-:W-:Y:S03]  /*0530*/  BSSY.RECONVERGENT B3, `(.L_x_10) ;  /* 0x0000035000037945 */ /* 0x000fe60003800200 */
[----:B------:R-:W-:Y:S01]  /*0540*/  IMAD.IADD R7, R7, 0x1, -R0 ;  /* 0x0000000107077824 */ /* 0x000fe200078e0a00 */
[C---:B------:R-:W-:Y:S01]  /*0550*/  IADD3 R6, PT, PT, R5.reuse, 0x7f, -R6 ;  /* 0x0000007f05067810 */ /* 0x040fe20007ffe806 */
[----:B------:R-:W-:Y:S02]  /*0560*/  IMAD R0, R5, -0x800000, R8 ;  /* 0xff80000005007824 */ /* 0x000fe400078e0208 */
[----:B------:R-:W0:Y:S01]  /*0570*/  MUFU.RCP R3, R7 ;  /* 0x0000000700037308 */ /* 0x000e220000001000 */
[----:B------:R-:W-:Y:S01]  /*0580*/  FADD.FTZ R11, -R7, -RZ ;  /* 0x800000ff070b7221 */ /* 0x000fe20000010100 */
[----:B------:R-:W-:-:S03]  /*0590*/  IMAD.IADD R6, R6, 0x1, R9 ;  /* 0x0000000106067824 */ /* 0x000fc600078e0209 */
[----:B0-----:R-:W-:-:S04]  /*05a0*/  FFMA R10, R3, R11, 1 ;  /* 0x3f800000030a7423 */ /* 0x001fc8000000000b */
[----:B------:R-:W-:-:S04]  /*05b0*/  FFMA R10, R3, R10, R3 ;  /* 0x0000000a030a7223 */ /* 0x000fc80000000003 */
[----:B------:R-:W-:-:S04]  /*05c0*/  FFMA R3, R0, R10, RZ ;  /* 0x0000000a00037223 */ /* 0x000fc800000000ff */
[----:B------:R-:W-:-:S04]  /*05d0*/  FFMA R8, R11, R3, R0 ;  /* 0x000000030b087223 */ /* 0x000fc80000000000 */
[----:B------:R-:W-:-:S04]  /*05e0*/  FFMA R13, R10, R8, R3 ;  /* 0x000000080a0d7223 */ /* 0x000fc80000000003 */
[----:B------:R-:W-:-:S04]  /*05f0*/  FFMA R8, R11, R13, R0 ;  /* 0x0000000d0b087223 */ /* 0x000fc80000000000 */
[----:B------:R-:W-:-:S05]  /*0600*/  FFMA R0, R10, R8, R13 ;  /* 0x000000080a007223 */ /* 0x000fca000000000d */
[----:B------:R-:W-:-:S04]  /*0610*/  SHF.R.U32.HI R3, RZ, 0x17, R0 ;  /* 0x00000017ff037819 */ /* 0x000fc80000011600 */
[----:B------:R-:W-:-:S05]  /*0620*/  LOP3.LUT R3, R3, 0xff, RZ, 0xc0, !PT ;  /* 0x000000ff03037812 */ /* 0x000fca00078ec0ff */
[----:B------:R-:W-:-:S04]  /*0630*/  IMAD.IADD R7, R3, 0x1, R6 ;  /* 0x0000000103077824 */ /* 0x000fc800078e0206 */
[----:B------:R-:W-:-:S05]  /*0640*/  VIADD R3, R7, 0xffffffff ;  /* 0xffffffff07037836 */ /* 0x000fca0000000000 */
[----:B------:R-:W-:-:S13]  /*0650*/  ISETP.GE.U32.AND P0, PT, R3, 0xfe, PT ;  /* 0x000000fe0300780c */ /* 0x000fda0003f06070 */
[----:B------:R-:W-:Y:S05]  /*0660*/  @!P0 BRA `(.L_x_11) ;  /* 0x0000000000808947 */ /* 0x000fea0003800000 */
[----:B------:R-:W-:-:S13]  /*0670*/  ISETP.GT.AND P0, PT, R7, 0xfe, PT ;  /* 0x000000fe0700780c */ /* 0x000fda0003f04270 */
[----:B------:R-:W-:Y:S05]  /*0680*/  @P0 BRA `(.L_x_12) ;  /* 0x00000000006c0947 */ /* 0x000fea0003800000 */
[----:B------:R-:W-:-:S13]  /*0690*/  ISETP.GE.AND P0, PT, R7, 0x1, PT ;  /* 0x000000010700780c */ /* 0x000fda0003f06270 */
[----:B------:R-:W-:Y:S05]  /*06a0*/  @P0 BRA `(.L_x_13) ;  /* 0x0000000000740947 */ /* 0x000fea0003800000 */
[----:B------:R-:W-:Y:S02]  /*06b0*/  ISETP.GE.AND P0, PT, R7, -0x18, PT ;  /* 0xffffffe80700780c */ /* 0x000fe40003f06270 */
[----:B------:R-:W-:-:S11]  /*06c0*/  LOP3.LUT R0, R0, 0x80000000, RZ, 0xc0, !PT ;  /* 0x8000000000007812 */ /* 0x000fd600078ec0ff */
[----:B------:R-:W-:Y:S05]  /*06d0*/  @!P0 BRA `(.L_x_13) ;  /* 0x0000000000688947 */ /* 0x000fea0003800000 */
[CCC-:B------:R-:W-:Y:S01]  /*06e0*/  FFMA.RZ R3, R10.reuse, R8.reuse, R13.reuse ;  /* 0x000000080a037223 */ /* 0x1c0fe2000000c00d */
[CCC-:B------:R-:W-:Y:S01]  /*06f0*/  FFMA.RM R6, R10.reuse, R8.reuse, R13.reuse ;  /* 0x000000080a067223 */ /* 0x1c0fe2000000400d */
[C---:B------:R-:W-:Y:S02]  /*0700*/  ISETP.NE.AND P2, PT, R7.reuse, RZ, PT ;  /* 0x000000ff0700720c */ /* 0x040fe40003f45270 */
[----:B------:R-:W-:Y:S02]  /*0710*/  ISETP.NE.AND P1, PT, R7, RZ, PT ;  /* 0x000000ff0700720c */ /* 0x000fe40003f25270 */
[----:B------:R-:W-:Y:S01]  /*0720*/  LOP3.LUT R5, R3, 0x7fffff, RZ, 0xc0, !PT ;  /* 0x007fffff03057812 */ /* 0x000fe200078ec0ff */
[----:B------:R-:W-:Y:S01]  /*0730*/  FFMA.RP R3, R10, R8, R13 ;  /* 0x000000080a037223 */ /* 0x000fe2000000800d */
[----:B------:R-:W-:Y:S02]  /*0740*/  VIADD R8, R7, 0x20 ;  /* 0x0000002007087836 */ /* 0x000fe40000000000 */
[----:B------:R-:W-:Y:S01]  /*0750*/  LOP3.LUT R5, R5, 0x800000, RZ, 0xfc, !PT ;  /* 0x0080000005057812 */ /* 0x000fe200078efcff */
[----:B------:R-:W-:Y:S01]  /*0760*/  IMAD.MOV R7, RZ, RZ, -R7 ;  /* 0x000000ffff077224 */ /* 0x000fe200078e0a07 */
[----:B------:R-:W-:-:S02]  /*0770*/  FSETP.NEU.FTZ.AND P0, PT, R3, R6, PT ;  /* 0x000000060300720b */ /* 0x000fc40003f1d000 */
[----:B------:R-:W-:Y:S02]  /*0780*/  SHF.L.U32 R8, R5, R8, RZ ;  /* 0x0000000805087219 */ /* 0x000fe400000006ff */
[----:B------:R-:W-:Y:S02]  /*0790*/  SEL R6, R7, RZ, P2 ;  /* 0x000000ff07067207 */ /* 0x000fe40001000000 */
[----:B------:R-:W-:Y:S02]  /*07a0*/  ISETP.NE.AND P1, PT, R8, RZ, P1 ;  /* 0x000000ff0800720c */ /* 0x000fe40000f25270 */
[----:B------:R-:W-:Y:S02]  /*07b0*/  SHF.R.U32.HI R6, RZ, R6, R5 ;  /* 0x00000006ff067219 */ /* 0x000fe40000011605 */
[----:B------:R-:W-:Y:S02]  /*07c0*/  PLOP3.LUT P0, PT, P0, P1, PT, 0xf8, 0x8f ;  /* 0x00000000008f781c */ /* 0x000fe40000703f70 */
[----:B------:R-:W-:-:S02]  /*07d0*/  SHF.R.U32.HI R8, RZ, 0x1, R6 ;  /* 0x00000001ff087819 */ /* 0x000fc40000011606 */
[----:B------:R-:W-:-:S04]  /*07e0*/  SEL R3, RZ, 0x1, !P0 ;  /* 0x00000001ff037807 */ /* 0x000fc80004000000 */
[----:B------:R-:W-:-:S04]  /*07f0*/  LOP3.LUT R3, R3, 0x1, R8, 0xf8, !PT ;  /* 0x0000000103037812 */ /* 0x000fc800078ef808 */
[----:B------:R-:W-:-:S05]  /*0800*/  LOP3.LUT R3, R3, R6, RZ, 0xc0, !PT ;  /* 0x0000000603037212 */ /* 0x000fca00078ec0ff */
[----:B------:R-:W-:-:S05]  /*0810*/  IMAD.IADD R3, R8, 0x1, R3 ;  /* 0x0000000108037824 */ /* 0x000fca00078e0203 */
[----:B------:R-:W-:Y:S01]  /*0820*/  LOP3.LUT R0, R3, R0, RZ, 0xfc, !PT ;  /* 0x0000000003007212 */ /* 0x000fe200078efcff */
[----:B------:R-:W-:Y:S06]  /*0830*/  BRA `(.L_x_13) ;  /* 0x0000000000107947 */ /* 0x000fec0003800000 */
.L_x_12:
[----:B------:R-:W-:-:S04]  /*0840*/  LOP3.LUT R0, R0, 0x80000000, RZ, 0xc0, !PT ;  /* 0x8000000000007812 */ /* 0x000fc800078ec0ff */
[----:B------:R-:W-:Y:S01]  /*0850*/  LOP3.LUT R0, R0, 0x7f800000, RZ, 0xfc, !PT ;  /* 0x7f80000000007812 */ /* 0x000fe200078efcff */
[----:B------:R-:W-:Y:S06]  /*0860*/  BRA `(.L_x_13) ;  /* 0x0000000000047947 */ /* 0x000fec0003800000 */
.L_x_11:
[----:B------:R-:W-:-:S07]  /*0870*/  IMAD R0, R6, 0x800000, R0 ;  /* 0x0080000006007824 */ /* 0x000fce00078e0200 */
.L_x_13:
[----:B------:R-:W-:Y:S05]  /*0880*/  BSYNC.RECONVERGENT B3 ;  /* 0x0000000000037941 */ /* 0x000fea0003800200 */
.L_x_10:
[----:B------:R-:W-:Y:S05]  /*0890*/  BRA `(.L_x_14) ;  /* 0x0000000000207947 */ /* 0x000fea0003800000 */
.L_x_9:
[----:B------:R-:W-:-:S04]  /*08a0*/  LOP3.LUT R0, R7, 0x80000000, R8, 0x48, !PT ;  /* 0x8000000007007812 */ /* 0x000fc800078e4808 */
[----:B------:R-:W-:Y:S01]  /*08b0*/  LOP3.LUT R0, R0, 0x7f800000, RZ, 0xfc, !PT ;  /* 0x7f80000000007812 */ /* 0x000fe200078efcff */
[----:B------:R-:W-:Y:S06]  /*08c0*/  BRA `(.L_x_14) ;  /* 0x0000000000147947 */ /* 0x000fec0003800000 */
.L_x_8:
[----:B------:R-:W-:Y:S01]  /*08d0*/  LOP3.LUT R0, R7, 0x80000000, R8, 0x48, !PT ;  /* 0x8000000007007812 */ /* 0x000fe200078e4808 */
[----:B------:R-:W-:Y:S06]  /*08e0*/  BRA `(.L_x_14) ;  /* 0x00000000000c7947 */ /* 0x000fec0003800000 */
.L_x_7:
[----:B------:R-:W0:Y:S01]  /*08f0*/  MUFU.RSQ R0, -QNAN ;  /* 0xffc0000000007908 */ /* 0x000e220000001400 */
[----:B------:R-:W-:Y:S05]  /*0900*/  BRA `(.L_x_14) ;  /* 0x0000000000047947 */ /* 0x000fea0003800000 */
.L_x_6:
[----:B------:R-:W-:-:S07]  /*0910*/  FADD.FTZ R0, R0, R3 ;  /* 0x0000000300007221 */ /* 0x000fce0000010000 */
.L_x_14:
[----:B------:R-:W-:Y:S05]  /*0920*/  BSYNC.RECONVERGENT B2 ;  /* 0x0000000000027941 */ /* 0x000fea0003800200 */
.L_x_4:
[----:B------:R-:W-:-:S04]  /*0930*/  IMAD.MOV.U32 R5, RZ, RZ, 0x0 ;  /* 0x00000000ff057424 */ /* 0x000fc800078e00ff */
[----:B0-----:R-:W-:Y:S05]  /*0940*/  RET.REL.NODEC R4 `(_Z10calc_scoreiiiPiS_) ;  /* 0xfffffff404ac7950 */ /* 0x001fea0003c3ffff */
.L_x_15:
[----:B------:R-:W-:-:S00]  /*0950*/  BRA `(.L_x_15) ;  /* 0xfffffffc00fc7947 */ /* 0x000fc0000383ffff */
[----:B------:R-:W-:-:S00]  /*0960*/  NOP ;  /* 0x0000000000007918 */ /* 0x000fc00000000000 */
        /* <DEDUP_REMOVED lines=9> */
.L_x_16:


//--------------------- .nv.shared.reserved.0     --------------------------
	.section	.nv.shared.reserved.0,"aw",@nobits
	.weak		__nv_reservedSMEM_offset_0_alias
	.size		__nv_reservedSMEM_offset_0_alias, 0, 64
	.other		__nv_reservedSMEM_offset_0_alias,@"STO_CUDA_RESERVED_SHARED STV_DEFAULT"
__nv_reservedSMEM_offset_0_alias:
	.zero		0
	.zero		64


//--------------------- .nv.constant0._Z10calc_scoreiiiPiS_ --------------------------
	.section	.nv.constant0._Z10calc_scoreiiiPiS_,"a",@progbits
	.sectionflags	@""
	.align	4
.nv.constant0._Z10calc_scoreiiiPiS_:
	.zero		928


//--------------------- SYMBOLS --------------------------

	.type		.nv.reservedSmem.offset0,@object
	.size		.nv.reservedSmem.offset0,0x4
